	.headerflags	@"EF_CUDA_TEXMODE_UNIFIED EF_CUDA_64BIT_ADDRESS EF_CUDA_ACCELERATORS EF_CUDA_SM90 EF_CUDA_VIRTUAL_SM(EF_CUDA_SM90)"
	.elftype	@"ET_EXEC"


//--------------------- .nv.info                  --------------------------
	.section	.nv.info,"",@"SHT_CUDA_INFO"
	.align	4


	//----- nvinfo : EIATTR_REGCOUNT
	.align		4
        /*0000*/ 	.byte	0x04, 0x2f
        /*0002*/ 	.short	(.L_3 - .L_2)
	.align		4
.L_2:
        /*0004*/ 	.word	index@(triton_poi_fused__native_batch_norm_legit_no_training_relu_16)
        /*0008*/ 	.word	0x00000016


	//----- nvinfo : EIATTR_MIN_STACK_SIZE
	.align		4
.L_3:
        /*000c*/ 	.byte	0x04, 0x12
        /*000e*/ 	.short	(.L_5 - .L_4)
	.align		4
.L_4:
        /*0010*/ 	.word	index@(triton_poi_fused__native_batch_norm_legit_no_training_relu_16)
        /*0014*/ 	.word	0x00000000


	//----- nvinfo : EIATTR_FRAME_SIZE
	.align		4
.L_5:
        /*0018*/ 	.byte	0x04, 0x11
        /*001a*/ 	.short	(.L_7 - .L_6)
	.align		4
.L_6:
        /*001c*/ 	.word	index@(triton_poi_fused__native_batch_norm_legit_no_training_relu_16)
        /*0020*/ 	.word	0x00000000


	//----- nvinfo : EIATTR_MIN_STACK_SIZE
	.align		4
.L_7:
        /*0024*/ 	.byte	0x04, 0x12
        /*0026*/ 	.short	(.L_9 - .L_8)
	.align		4
.L_8:
        /*0028*/ 	.word	index@(triton_poi_fused__native_batch_norm_legit_no_training_relu_16)
        /*002c*/ 	.word	0x00000000
.L_9:


//--------------------- .nv.info.triton_poi_fused__native_batch_norm_legit_no_training_relu_16 --------------------------
	.section	.nv.info.triton_poi_fused__native_batch_norm_legit_no_training_relu_16,"",@"SHT_CUDA_INFO"
	.sectionflags	@""
	.align	4


	//----- nvinfo : EIATTR_CUDA_API_VERSION
	.align		4
        /*0000*/ 	.byte	0x04, 0x37
        /*0002*/ 	.short	(.L_11 - .L_10)
.L_10:
        /*0004*/ 	.word	0x0000007c


	//----- nvinfo : EIATTR_KPARAM_INFO
	.align		4
.L_11:
        /*0008*/ 	.byte	0x04, 0x17
        /*000a*/ 	.short	(.L_13 - .L_12)
.L_12:
        /*000c*/ 	.word	0x00000000
        /*0010*/ 	.short	0x0006
        /*0012*/ 	.short	0x0030
        /*0014*/ 	.byte	0x00, 0xf0, 0x11, 0x00


	//----- nvinfo : EIATTR_KPARAM_INFO
	.align		4
.L_13:
        /*0018*/ 	.byte	0x04, 0x17
        /*001a*/ 	.short	(.L_15 - .L_14)
.L_14:
        /*001c*/ 	.word	0x00000000
        /*0020*/ 	.short	0x0005
        /*0022*/ 	.short	0x0028
        /*0024*/ 	.byte	0x00, 0xf4, 0x21, 0x00


	//----- nvinfo : EIATTR_KPARAM_INFO
	.align		4
.L_15:
        /*0028*/ 	.byte	0x04, 0x17
        /*002a*/ 	.short	(.L_17 - .L_16)
.L_16:
        /*002c*/ 	.word	0x00000000
        /*0030*/ 	.short	0x0004
        /*0032*/ 	.short	0x0020
        /*0034*/ 	.byte	0x00, 0xf4, 0x21, 0x00


	//----- nvinfo : EIATTR_KPARAM_INFO
	.align		4
.L_17:
        /*0038*/ 	.byte	0x04, 0x17
        /*003a*/ 	.short	(.L_19 - .L_18)
.L_18:
        /*003c*/ 	.word	0x00000000
        /*0040*/ 	.short	0x0003
        /*0042*/ 	.short	0x0018
        /*0044*/ 	.byte	0x00, 0xf4, 0x21, 0x00


	//----- nvinfo : EIATTR_KPARAM_INFO
	.align		4
.L_19:
        /*0048*/ 	.byte	0x04, 0x17
        /*004a*/ 	.short	(.L_21 - .L_20)
.L_20:
        /*004c*/ 	.word	0x00000000
        /*0050*/ 	.short	0x0002
        /*0052*/ 	.short	0x0010
        /*0054*/ 	.byte	0x00, 0xf4, 0x21, 0x00


	//----- nvinfo : EIATTR_KPARAM_INFO
	.align		4
.L_21:
        /*0058*/ 	.byte	0x04, 0x17
        /*005a*/ 	.short	(.L_23 - .L_22)
.L_22:
        /*005c*/ 	.word	0x00000000
        /*0060*/ 	.short	0x0001
        /*0062*/ 	.short	0x0008
        /*0064*/ 	.byte	0x00, 0xf4, 0x21, 0x00


	//----- nvinfo : EIATTR_KPARAM_INFO
	.align		4
.L_23:
        /*0068*/ 	.byte	0x04, 0x17
        /*006a*/ 	.short	(.L_25 - .L_24)
.L_24:
        /*006c*/ 	.word	0x00000000
        /*0070*/ 	.short	0x0000
        /*0072*/ 	.short	0x0000
        /*0074*/ 	.byte	0x00, 0xf4, 0x21, 0x00


	//----- nvinfo : EIATTR_SPARSE_MMA_MASK
	.align		4
.L_25:
        /*0078*/ 	.byte	0x03, 0x50
        /*007a*/ 	.short	0x0000


	//----- nvinfo : EIATTR_MAXREG_COUNT
	.align		4
        /*007c*/ 	.byte	0x03, 0x1b
        /*007e*/ 	.short	0x00ff


	//----- nvinfo : EIATTR_EXIT_INSTR_OFFSETS
	.align		4
        /*0080*/ 	.byte	0x04, 0x1c
        /*0082*/ 	.short	(.L_27 - .L_26)


	//   ....[0]....
.L_26:
        /*0084*/ 	.word	0x000004f0


	//   ....[1]....
        /*0088*/ 	.word	0x00000510


	//----- nvinfo : EIATTR_REQNTID
	.align		4
.L_27:
        /*008c*/ 	.byte	0x04, 0x10
        /*008e*/ 	.short	(.L_29 - .L_28)
.L_28:
        /*0090*/ 	.word	0x00000100
        /*0094*/ 	.word	0x00000001
        /*0098*/ 	.word	0x00000001


	//----- nvinfo : EIATTR_CBANK_PARAM_SIZE
	.align		4
.L_29:
        /*009c*/ 	.byte	0x03, 0x19
        /*009e*/ 	.short	0x0034


	//----- nvinfo : EIATTR_PARAM_CBANK
	.align		4
        /*00a0*/ 	.byte	0x04, 0x0a
        /*00a2*/ 	.short	(.L_31 - .L_30)
	.align		4
.L_30:
        /*00a4*/ 	.word	index@(.nv.constant0.triton_poi_fused__native_batch_norm_legit_no_training_relu_16)
        /*00a8*/ 	.short	0x0210
        /*00aa*/ 	.short	0x0034


	//----- nvinfo : EIATTR_SW_WAR
	.align		4
.L_31:
        /*00ac*/ 	.byte	0x04, 0x36
        /*00ae*/ 	.short	(.L_33 - .L_32)
.L_32:
        /*00b0*/ 	.word	0x00000008
.L_33:


//--------------------- .nv.callgraph             --------------------------
	.section	.nv.callgraph,"",@"SHT_CUDA_CALLGRAPH"
	.align	4
	.sectionentsize	8
	.align		4
        /*0000*/ 	.word	0x00000000
	.align		4
        /*0004*/ 	.word	0xffffffff
	.align		4
        /*0008*/ 	.word	0x00000000
	.align		4
        /*000c*/ 	.word	0xfffffffe
	.align		4
        /*0010*/ 	.word	0x00000000
	.align		4
        /*0014*/ 	.word	0xfffffffd
	.align		4
        /*0018*/ 	.word	0x00000000
	.align		4
        /*001c*/ 	.word	0xfffffffc


//--------------------- .nv.constant4             --------------------------
	.section	.nv.constant4,"a",@progbits
	.align	8
	.align		8
.nv.constant4:
        /*0000*/ 	.dword	_$_str
	.align		8
        /*0008*/ 	.dword	_$_str_$_2


//--------------------- .text.triton_poi_fused__native_batch_norm_legit_no_training_relu_16 --------------------------
	.section	.text.triton_poi_fused__native_batch_norm_legit_no_training_relu_16,"ax",@progbits
	.align	128
        .global         triton_poi_fused__native_batch_norm_legit_no_training_relu_16
        .type           triton_poi_fused__native_batch_norm_legit_no_training_relu_16,@function
        .size           triton_poi_fused__native_batch_norm_legit_no_training_relu_16,(.L_x_1 - triton_poi_fused__native_batch_norm_legit_no_training_relu_16)
        .other          triton_poi_fused__native_batch_norm_legit_no_training_relu_16,@"STO_CUDA_ENTRY STV_DEFAULT"
triton_poi_fused__native_batch_norm_legit_no_training_relu_16:
.text.triton_poi_fused__native_batch_norm_legit_no_training_relu_16:
[----:B------:R-:W0:Y:S01]  /*0000*/  LDC R1, c[0x0][0x28] ;  /* 0x00000a00ff017b82 */ /* 0x000e220000000800 */
[----:B------:R-:W1:Y:S01]  /*0010*/  S2R R0, SR_TID.X ;  /* 0x0000000000007919 */ /* 0x000e620000002100 */
[----:B------:R-:W-:-:S06]  /*0020*/  HFMA2.MMA R2, -RZ, RZ, 0, 0 ;  /* 0x00000000ff027435 */ /* 0x000fcc00000001ff */
[----:B------:R-:W2:Y:S01]  /*0030*/  LDC.64 R10, c[0x0][0x220] ;  /* 0x00008800ff0a7b82 */ /* 0x000ea20000000a00 */
[----:B------:R-:W-:Y:S01]  /*0040*/  ULDC.64 UR4, c[0x0][0x208] ;  /* 0x0000820000047ab9 */ /* 0x000fe20000000a00 */
[----:B------:R-:W3:Y:S06]  /*0050*/  S2R R3, SR_CTAID.X ;  /* 0x0000000000037919 */ /* 0x000eec0000002500 */
[----:B------:R-:W4:Y:S08]  /*0060*/  LDC.64 R8, c[0x0][0x210] ;  /* 0x00008400ff087b82 */ /* 0x000f300000000a00 */
[----:B------:R-:W5:Y:S08]  /*0070*/  LDC.64 R14, c[0x0][0x218] ;  /* 0x00008600ff0e7b82 */ /* 0x000f700000000a00 */
[----:B------:R-:W2:Y:S01]  /*0080*/  LDC.64 R16, c[0x0][0x228] ;  /* 0x00008a00ff107b82 */ /* 0x000ea20000000a00 */
[----:B-1----:R-:W-:-:S07]  /*0090*/  SHF.L.U32 R0, R0, 0x1, RZ ;  /* 0x0000000100007819 */ /* 0x002fce00000006ff */
[----:B------:R-:W1:Y:S01]  /*00a0*/  LDC.64 R18, c[0x0][0x230] ;  /* 0x00008c00ff127b82 */ /* 0x000e620000000a00 */
[----:B------:R-:W-:-:S04]  /*00b0*/  LOP3.LUT R0, R0, 0x1fe, RZ, 0xc0, !PT ;  /* 0x000001fe00007812 */ /* 0x000fc800078ec0ff */
[----:B---3--:R-:W-:-:S04]  /*00c0*/  LEA R3, R3, R0, 0x9 ;  /* 0x0000000003037211 */ /* 0x008fc800078e48ff */
[C---:B------:R-:W-:Y:S01]  /*00d0*/  ISETP.GE.AND P0, PT, R3.reuse, 0x151800, PT ;  /* 0x001518000300780c */ /* 0x040fe20003f06270 */
[----:B------:R-:W-:-:S05]  /*00e0*/  IMAD.HI R0, R3, -0x6e5d4c3b, R2 ;  /* 0x91a2b3c503007827 */ /* 0x000fca00078e0202 */
[----:B------:R-:W-:-:S04]  /*00f0*/  SHF.R.U32.HI R5, RZ, 0x1f, R0 ;  /* 0x0000001fff057819 */ /* 0x000fc80000011600 */
[----:B------:R-:W-:-:S05]  /*0100*/  LEA.HI.SX32 R5, R0, R5, 0x17 ;  /* 0x0000000500057211 */ /* 0x000fca00078fbaff */
[----:B------:R-:W-:-:S05]  /*0110*/  IMAD.HI R0, R5, 0x2aaaaaab, RZ ;  /* 0x2aaaaaab05007827 */ /* 0x000fca00078e02ff */
[----:B------:R-:W-:-:S04]  /*0120*/  SHF.R.U32.HI R7, RZ, 0x1f, R0 ;  /* 0x0000001fff077819 */ /* 0x000fc80000011600 */
[----:B------:R-:W-:-:S05]  /*0130*/  LEA.HI R0, R0, R7, RZ, 0x1a ;  /* 0x0000000700007211 */ /* 0x000fca00078fd0ff */
[----:B------:R-:W-:Y:S01]  /*0140*/  IMAD R13, R0, -0x180, R5 ;  /* 0xfffffe80000d7824 */ /* 0x000fe200078e0205 */
[----:B------:R-:W-:-:S03]  /*0150*/  MOV R0, RZ ;  /* 0x000000ff00007202 */ /* 0x000fc60000000f00 */
[----:B--2---:R-:W-:-:S05]  /*0160*/  IMAD.WIDE R10, R13, 0x4, R10 ;  /* 0x000000040d0a7825 */ /* 0x004fca00078e020a */
[----:B------:R-:W2:Y:S04]  /*0170*/  @!P0 LDG.E.EL R0, desc[UR4][R10.64] ;  /* 0x000000040a008981 */ /* 0x000ea8000c2e1900 */
[----:B------:R3:W2:Y:S01]  /*0180*/  @!P0 LDG.E.EL R2, desc[UR4][R10.64] ;  /* 0x000000040a028981 */ /* 0x0006a2000c2e1900 */
[----:B------:R-:W-:Y:S02]  /*0190*/  CS2R R6, SRZ ;  /* 0x0000000000067805 */ /* 0x000fe4000001ff00 */
[----:B------:R-:W-:Y:S01]  /*01a0*/  CS2R R4, SRZ ;  /* 0x0000000000047805 */ /* 0x000fe2000001ff00 */
[----:B----4-:R-:W-:-:S04]  /*01b0*/  IMAD.WIDE R8, R3, 0x4, R8 ;  /* 0x0000000403087825 */ /* 0x010fc800078e0208 */
[C---:B-----5:R-:W-:Y:S01]  /*01c0*/  IMAD.WIDE R14, R13.reuse, 0x4, R14 ;  /* 0x000000040d0e7825 */ /* 0x060fe200078e020e */
[----:B------:R4:W5:Y:S04]  /*01d0*/  @!P0 LDG.E.64 R4, desc[UR4][R8.64] ;  /* 0x0000000408048981 */ /* 0x000968000c1e1b00 */
[----:B------:R-:W5:Y:S01]  /*01e0*/  @!P0 LDG.E.EL R7, desc[UR4][R14.64] ;  /* 0x000000040e078981 */ /* 0x000f62000c2e1900 */
[C---:B0-----:R-:W-:Y:S01]  /*01f0*/  IMAD.WIDE R16, R13.reuse, 0x4, R16 ;  /* 0x000000040d107825 */ /* 0x041fe200078e0210 */
[----:B---3--:R-:W-:Y:S02]  /*0200*/  CS2R R10, SRZ ;  /* 0x00000000000a7805 */ /* 0x008fe4000001ff00 */
[----:B------:R0:W3:Y:S01]  /*0210*/  @!P0 LDG.E.EL R6, desc[UR4][R14.64] ;  /* 0x000000040e068981 */ /* 0x0000e2000c2e1900 */
[----:B-1----:R-:W-:Y:S01]  /*0220*/  IMAD.WIDE R18, R13, 0x4, R18 ;  /* 0x000000040d127825 */ /* 0x002fe200078e0212 */
[----:B------:R-:W-:Y:S01]  /*0230*/  CS2R R12, SRZ ;  /* 0x00000000000c7805 */ /* 0x000fe2000001ff00 */
[----:B----4-:R-:W1:Y:S01]  /*0240*/  LDC.64 R8, c[0x0][0x238] ;  /* 0x00008e00ff087b82 */ /* 0x010e620000000a00 */
[----:B------:R-:W4:Y:S04]  /*0250*/  @!P0 LDG.E.EL R10, desc[UR4][R16.64] ;  /* 0x00000004100a8981 */ /* 0x000f28000c2e1900 */
[----:B------:R0:W3:Y:S04]  /*0260*/  @!P0 LDG.E.EL R13, desc[UR4][R16.64] ;  /* 0x00000004100d8981 */ /* 0x0000e8000c2e1900 */
[----:B------:R-:W3:Y:S04]  /*0270*/  @!P0 LDG.E.EL R12, desc[UR4][R18.64] ;  /* 0x00000004120c8981 */ /* 0x000ee8000c2e1900 */
[----:B------:R-:W4:Y:S01]  /*0280*/  @!P0 LDG.E.EL R11, desc[UR4][R18.64] ;  /* 0x00000004120b8981 */ /* 0x000f22000c2e1900 */
[----:B--2---:R-:W-:Y:S01]  /*0290*/  FADD R0, R0, 0.0010000000474974513054 ;  /* 0x3a83126f00007421 */ /* 0x004fe20000000000 */
[----:B------:R-:W-:-:S03]  /*02a0*/  FADD R2, R2, 0.0010000000474974513054 ;  /* 0x3a83126f02027421 */ /* 0x000fc60000000000 */
[----:B0-----:R-:W0:Y:S08]  /*02b0*/  MUFU.SQRT R14, R0 ;  /* 0x00000000000e7308 */ /* 0x001e300000002000 */
[----:B------:R-:W2:Y:S01]  /*02c0*/  MUFU.SQRT R15, R2 ;  /* 0x00000002000f7308 */ /* 0x000ea20000002000 */
[C---:B0-----:R-:W-:Y:S02]  /*02d0*/  FSETP.GT.AND P1, PT, R14.reuse, 8.50705917302346158658e+37, PT ;  /* 0x7e8000000e00780b */ /* 0x041fe40003f24000 */
[----:B------:R-:W-:-:S02]  /*02e0*/  FSETP.GEU.AND P3, PT, R14, 1.175494350822287508e-38, PT ;  /* 0x008000000e00780b */ /* 0x000fc40003f6e000 */
[C---:B--2---:R-:W-:Y:S02]  /*02f0*/  FSETP.GT.AND P2, PT, R15.reuse, 8.50705917302346158658e+37, PT ;  /* 0x7e8000000f00780b */ /* 0x044fe40003f44000 */
[----:B------:R-:W-:-:S07]  /*0300*/  FSETP.GEU.AND P4, PT, R15, 1.175494350822287508e-38, PT ;  /* 0x008000000f00780b */ /* 0x000fce0003f8e000 */
[----:B------:R-:W-:Y:S01]  /*0310*/  @P1 FMUL R14, R14, 0.25 ;  /* 0x3e8000000e0e1820 */ /* 0x000fe20000400000 */
[----:B------:R-:W-:-:S03]  /*0320*/  HFMA2.MMA R0, -RZ, RZ, 1.625, 0 ;  /* 0x3e800000ff007435 */ /* 0x000fc600000001ff */
[----:B------:R-:W-:Y:S01]  /*0330*/  @!P3 FMUL R14, R14, 16777216 ;  /* 0x4b8000000e0eb820 */ /* 0x000fe20000400000 */
[----:B------:R-:W-:-:S04]  /*0340*/  @P2 FMUL R15, R15, 0.25 ;  /* 0x3e8000000f0f2820 */ /* 0x000fc80000400000 */
[----:B------:R-:W-:Y:S01]  /*0350*/  @!P4 FMUL R15, R15, 16777216 ;  /* 0x4b8000000f0fc820 */ /* 0x000fe20000400000 */
[----:B------:R-:W0:Y:S01]  /*0360*/  MUFU.RCP R14, R14 ;  /* 0x0000000e000e7308 */ /* 0x000e220000001000 */
[----:B------:R-:W-:Y:S02]  /*0370*/  FSEL R17, R0, 1, P1 ;  /* 0x3f80000000117808 */ /* 0x000fe40000800000 */
[----:B------:R-:W-:-:S05]  /*0380*/  MOV R2, RZ ;  /* 0x000000ff00027202 */ /* 0x000fca0000000f00 */
[----:B------:R-:W2:Y:S01]  /*0390*/  MUFU.RCP R15, R15 ;  /* 0x0000000f000f7308 */ /* 0x000ea20000001000 */
[----:B------:R-:W-:Y:S01]  /*03a0*/  FSEL R0, R0, 1, P2 ;  /* 0x3f80000000007808 */ /* 0x000fe20001000000 */
[----:B------:R-:W-:-:S04]  /*03b0*/  IMAD.HI R2, R3, -0x3dd1baf9, R2 ;  /* 0xc22e450703027827 */ /* 0x000fc800078e0202 */
[----:B------:R-:W-:Y:S01]  /*03c0*/  @!P3 FMUL R17, R17, 16777216 ;  /* 0x4b8000001111b820 */ /* 0x000fe20000400000 */
[----:B------:R-:W-:Y:S01]  /*03d0*/  @!P4 FMUL R0, R0, 16777216 ;  /* 0x4b8000000000c820 */ /* 0x000fe20000400000 */
[----:B-----5:R-:W-:Y:S01]  /*03e0*/  FADD R4, -R7, R4 ;  /* 0x0000000407047221 */ /* 0x020fe20000000100 */
[----:B------:R-:W-:Y:S01]  /*03f0*/  SHF.R.U32.HI R7, RZ, 0x1f, R2 ;  /* 0x0000001fff077819 */ /* 0x000fe20000011602 */
[----:B0-----:R-:W-:Y:S01]  /*0400*/  FMUL R17, R14, R17 ;  /* 0x000000110e117220 */ /* 0x001fe20000400000 */
[----:B---3--:R-:W-:Y:S01]  /*0410*/  FADD R5, -R6, R5 ;  /* 0x0000000506057221 */ /* 0x008fe20000000100 */
[----:B--2---:R-:W-:Y:S01]  /*0420*/  FMUL R0, R15, R0 ;  /* 0x000000000f007220 */ /* 0x004fe20000400000 */
[----:B------:R-:W-:Y:S01]  /*0430*/  LEA.HI.SX32 R7, R2, R7, 0xe ;  /* 0x0000000702077211 */ /* 0x000fe200078f72ff */
[----:B------:R-:W-:Y:S02]  /*0440*/  FMUL R17, R4, R17 ;  /* 0x0000001104117220 */ /* 0x000fe40000400000 */
[----:B------:R-:W-:-:S02]  /*0450*/  FMUL R0, R5, R0 ;  /* 0x0000000005007220 */ /* 0x000fc40000400000 */
[----:B------:R-:W-:Y:S01]  /*0460*/  FFMA R12, R17, R13, R12 ;  /* 0x0000000d110c7223 */ /* 0x000fe2000000000c */
[C---:B------:R-:W-:Y:S02]  /*0470*/  IMAD R2, R7.reuse, -0x54600, R3 ;  /* 0xfffaba0007027824 */ /* 0x040fe400078e0203 */
[----:B----4-:R-:W-:Y:S02]  /*0480*/  FFMA R0, R0, R10, R11 ;  /* 0x0000000a00007223 */ /* 0x010fe4000000000b */
[----:B------:R-:W-:Y:S01]  /*0490*/  IMAD R7, R7, 0xe1000, R2 ;  /* 0x000e100007077824 */ /* 0x000fe200078e0202 */
[----:B------:R-:W-:Y:S02]  /*04a0*/  FSETP.GEU.AND P1, PT, R12, RZ, PT ;  /* 0x000000ff0c00720b */ /* 0x000fe40003f2e000 */
[----:B------:R-:W-:Y:S01]  /*04b0*/  FSETP.GEU.AND P2, PT, R0, RZ, PT ;  /* 0x000000ff0000720b */ /* 0x000fe20003f4e000 */
[----:B-1----:R-:W-:Y:S01]  /*04c0*/  IMAD.WIDE R8, R7, 0x4, R8 ;  /* 0x0000000407087825 */ /* 0x002fe200078e0208 */
[----:B------:R-:W-:-:S02]  /*04d0*/  FSEL R12, R12, RZ, P1 ;  /* 0x000000ff0c0c7208 */ /* 0x000fc40000800000 */
[----:B------:R-:W-:Y:S01]  /*04e0*/  FSEL R13, R0, RZ, P2 ;  /* 0x000000ff000d7208 */ /* 0x000fe20001000000 */
[----:B------:R-:W-:Y:S08]  /*04f0*/  @P0 EXIT ;  /* 0x000000000000094d */ /* 0x000ff00003800000 */
[----:B------:R-:W-:Y:S01]  /*0500*/  STG.E.64 desc[UR4][R8.64], R12 ;  /* 0x0000000c08007986 */ /* 0x000fe2000c101b04 */
[----:B------:R-:W-:Y:S05]  /*0510*/  EXIT ;  /* 0x000000000000794d */ /* 0x000fea0003800000 */
.L_x_0:
[----:B------:R-:W-:-:S00]  /*0520*/  BRA `(.L_x_0) ;  /* 0xfffffffc00fc7947 */ /* 0x000fc0000383ffff */
[----:B------:R-:W-:-:S00]  /*0530*/  NOP ;  /* 0x0000000000007918 */ /* 0x000fc00000000000 */
        /* <DEDUP_REMOVED lines=12> */
.L_x_1:


//--------------------- .nv.global.init           --------------------------
	.section	.nv.global.init,"aw",@progbits
.nv.global.init:
	.type		_$_str,@object
	.size		_$_str,(_$_str_$_2 - _$_str)
_$_str:
        /*0000*/ 	.byte	0x5f, 0x5f, 0x43, 0x55, 0x44, 0x41, 0x5f, 0x46, 0x54, 0x5a, 0x00
	.type		_$_str_$_2,@object
	.size		_$_str_$_2,(.L_1 - _$_str_$_2)
_$_str_$_2:
        /*000b*/ 	.byte	0x5f, 0x5f, 0x43, 0x55, 0x44, 0x41, 0x5f, 0x50, 0x52, 0x45, 0x43, 0x5f, 0x53, 0x51, 0x52, 0x54
        /*001b*/ 	.byte	0x00
.L_1:


//--------------------- .nv.constant0.triton_poi_fused__native_batch_norm_legit_no_training_relu_16 --------------------------
	.section	.nv.constant0.triton_poi_fused__native_batch_norm_legit_no_training_relu_16,"a",@progbits
	.sectionflags	@""
	.align	4
.nv.constant0.triton_poi_fused__native_batch_norm_legit_no_training_relu_16:
	.zero		580
